//
// Generated by NVIDIA NVVM Compiler
//
// Compiler Build ID: CL-36424714
// Cuda compilation tools, release 13.0, V13.0.88
// Based on NVVM 20.0.0
//

.version 9.0
.target sm_100
.address_size 64

	// .globl	_Z21multi_vector_additionPdS_
.extern .func  (.param .b32 func_retval0) vprintf
(
	.param .b64 vprintf_param_0,
	.param .b64 vprintf_param_1
)
;
.global .align 1 .b8 $str[5] = {84, 79, 68, 79};

.visible .entry _Z21multi_vector_additionPdS_(
	.param .u64 .ptr .align 1 _Z21multi_vector_additionPdS__param_0,
	.param .u64 .ptr .align 1 _Z21multi_vector_additionPdS__param_1
)
{
	.reg .b32 	%r<3>;
	.reg .b64 	%rd<3>;

	mov.u64 	%rd1, $str;
	cvta.global.u64 	%rd2, %rd1;
	{ // callseq 0, 0
	.param .b64 param0;
	st.param.b64 	[param0], %rd2;
	.param .b64 param1;
	st.param.b64 	[param1], 0;
	.param .b32 retval0;
	call.uni (retval0), 
	vprintf, 
	(
	param0, 
	param1
	);
	ld.param.b32 	%r1, [retval0];
	} // callseq 0
	ret;

}
	// .globl	_Z27multi_vector_addition_shmemPdS_
.visible .entry _Z27multi_vector_addition_shmemPdS_(
	.param .u64 .ptr .align 1 _Z27multi_vector_addition_shmemPdS__param_0,
	.param .u64 .ptr .align 1 _Z27multi_vector_addition_shmemPdS__param_1
)
{
	.reg .b32 	%r<3>;
	.reg .b64 	%rd<3>;

	mov.u64 	%rd1, $str;
	cvta.global.u64 	%rd2, %rd1;
	{ // callseq 1, 0
	.param .b64 param0;
	st.param.b64 	[param0], %rd2;
	.param .b64 param1;
	st.param.b64 	[param1], 0;
	.param .b32 retval0;
	call.uni (retval0), 
	vprintf, 
	(
	param0, 
	param1
	);
	ld.param.b32 	%r1, [retval0];
	} // callseq 1
	ret;

}
	// .globl	_Z35multi_vector_addition_dynamic_shmemPdS_
.visible .entry _Z35multi_vector_addition_dynamic_shmemPdS_(
	.param .u64 .ptr .align 1 _Z35multi_vector_addition_dynamic_shmemPdS__param_0,
	.param .u64 .ptr .align 1 _Z35multi_vector_addition_dynamic_shmemPdS__param_1
)
{
	.reg .b32 	%r<3>;
	.reg .b64 	%rd<3>;

	mov.u64 	%rd1, $str;
	cvta.global.u64 	%rd2, %rd1;
	{ // callseq 2, 0
	.param .b64 param0;
	st.param.b64 	[param0], %rd2;
	.param .b64 param1;
	st.param.b64 	[param1], 0;
	.param .b32 retval0;
	call.uni (retval0), 
	vprintf, 
	(
	param0, 
	param1
	);
	ld.param.b32 	%r1, [retval0];
	} // callseq 2
	ret;

}


// ===== COMPILED SASS (sm_100) =====

	.target	sm_100

	.elftype	@"ET_EXEC"


//--------------------- .note.nv.tkinfo           --------------------------
	.section	.note.nv.tkinfo,"",@"SHT_NOTE"
	.sectionflags	@"SHF_NOTE_NV_TKINFO"
	.tkinfo
        /*0018*/ 	.word	0x00000002
        /*0030*/ 	.string	""
        /*0030*/ 	.string	"ptxas"
        /*0030*/ 	.string	"Cuda compilation tools, release 13.0, V13.0.88"
        /*0030*/ 	.string	"Build cuda_13.0.r13.0/compiler.36424714_0"
        /*0030*/ 	.string	"-arch sm_100 -m 64 "



//--------------------- .note.nv.cuinfo           --------------------------
	.section	.note.nv.cuinfo,"",@"SHT_NOTE"
	.sectionflags	@"SHF_NOTE_NV_CUINFO"
        /*0018*/ 	.short	0x0002
        /*001a*/ 	.short	0x0064
        /*001c*/ 	.short	0x0082
	.zero		2


//--------------------- .nv.info                  --------------------------
	.section	.nv.info,"",@"SHT_CUDA_INFO"
	.align	4


	//----- nvinfo : EIATTR_REGCOUNT
	.align		4
        /*0000*/ 	.byte	0x04, 0x2f
        /*0002*/ 	.short	(.L_2 - .L_1)
	.align		4
.L_1:
        /*0004*/ 	.word	index@(_Z21multi_vector_additionPdS_)
        /*0008*/ 	.word	0x00000018


	//----- nvinfo : EIATTR_FRAME_SIZE
	.align		4
.L_2:
        /*000c*/ 	.byte	0x04, 0x11
        /*000e*/ 	.short	(.L_4 - .L_3)
	.align		4
.L_3:
        /*0010*/ 	.word	index@(_Z21multi_vector_additionPdS_)
        /*0014*/ 	.word	0x00000000


	//----- nvinfo : EIATTR_REGCOUNT
	.align		4
.L_4:
        /*0018*/ 	.byte	0x04, 0x2f
        /*001a*/ 	.short	(.L_6 - .L_5)
	.align		4
.L_5:
        /*001c*/ 	.word	index@(_Z27multi_vector_addition_shmemPdS_)
        /*0020*/ 	.word	0x00000018


	//----- nvinfo : EIATTR_FRAME_SIZE
	.align		4
.L_6:
        /*0024*/ 	.byte	0x04, 0x11
        /*0026*/ 	.short	(.L_8 - .L_7)
	.align		4
.L_7:
        /*0028*/ 	.word	index@(_Z27multi_vector_addition_shmemPdS_)
        /*002c*/ 	.word	0x00000000


	//----- nvinfo : EIATTR_REGCOUNT
	.align		4
.L_8:
        /*0030*/ 	.byte	0x04, 0x2f
        /*0032*/ 	.short	(.L_10 - .L_9)
	.align		4
.L_9:
        /*0034*/ 	.word	index@(_Z35multi_vector_addition_dynamic_shmemPdS_)
        /*0038*/ 	.word	0x00000018


	//----- nvinfo : EIATTR_FRAME_SIZE
	.align		4
.L_10:
        /*003c*/ 	.byte	0x04, 0x11
        /*003e*/ 	.short	(.L_12 - .L_11)
	.align		4
.L_11:
        /*0040*/ 	.word	index@(_Z35multi_vector_addition_dynamic_shmemPdS_)
        /*0044*/ 	.word	0x00000000


	//----- nvinfo : EIATTR_MIN_STACK_SIZE
	.align		4
.L_12:
        /*0048*/ 	.byte	0x04, 0x12
        /*004a*/ 	.short	(.L_14 - .L_13)
	.align		4
.L_13:
        /*004c*/ 	.word	index@(_Z35multi_vector_addition_dynamic_shmemPdS_)
        /*0050*/ 	.word	0x00000000


	//----- nvinfo : EIATTR_MIN_STACK_SIZE
	.align		4
.L_14:
        /*0054*/ 	.byte	0x04, 0x12
        /*0056*/ 	.short	(.L_16 - .L_15)
	.align		4
.L_15:
        /*0058*/ 	.word	index@(_Z27multi_vector_addition_shmemPdS_)
        /*005c*/ 	.word	0x00000000


	//----- nvinfo : EIATTR_MIN_STACK_SIZE
	.align		4
.L_16:
        /*0060*/ 	.byte	0x04, 0x12
        /*0062*/ 	.short	(.L_18 - .L_17)
	.align		4
.L_17:
        /*0064*/ 	.word	index@(_Z21multi_vector_additionPdS_)
        /*0068*/ 	.word	0x00000000
.L_18:


//--------------------- .nv.compat                --------------------------
	.section	.nv.compat,"",@"SHT_CUDA_COMPAT_INFO"
	.align	4
        /*0000*/ 	.byte	0x02, 0x09, 0x00, 0x00, 0x02, 0x02, 0x01, 0x00, 0x02, 0x05, 0x05, 0x00, 0x03, 0x07, 0x01, 0x01
        /*0010*/ 	.byte	0x02, 0x03, 0x00, 0x00, 0x02, 0x06, 0x01, 0x00, 0x04, 0x0b, 0x08, 0x00, 0x09, 0x00, 0x00, 0x00
        /*0020*/ 	.byte	0x00, 0x00, 0x00, 0x00


//--------------------- .nv.info._Z35multi_vector_addition_dynamic_shmemPdS_ --------------------------
	.section	.nv.info._Z35multi_vector_addition_dynamic_shmemPdS_,"",@"SHT_CUDA_INFO"
	.sectionflags	@""
	.align	4


	//----- nvinfo : EIATTR_CUDA_API_VERSION
	.align		4
        /*0000*/ 	.byte	0x04, 0x37
        /*0002*/ 	.short	(.L_20 - .L_19)
.L_19:
        /*0004*/ 	.word	0x00000082


	//----- nvinfo : EIATTR_KPARAM_INFO
	.align		4
.L_20:
        /*0008*/ 	.byte	0x04, 0x17
        /*000a*/ 	.short	(.L_22 - .L_21)
.L_21:
        /*000c*/ 	.word	0x00000000
        /*0010*/ 	.short	0x0001
        /*0012*/ 	.short	0x0008
        /*0014*/ 	.byte	0x00, 0xf5, 0x21, 0x00


	//----- nvinfo : EIATTR_KPARAM_INFO
	.align		4
.L_22:
        /*0018*/ 	.byte	0x04, 0x17
        /*001a*/ 	.short	(.L_24 - .L_23)
.L_23:
        /*001c*/ 	.word	0x00000000
        /*0020*/ 	.short	0x0000
        /*0022*/ 	.short	0x0000
        /*0024*/ 	.byte	0x00, 0xf5, 0x21, 0x00


	//----- nvinfo : EIATTR_SPARSE_MMA_MASK
	.align		4
.L_24:
        /*0028*/ 	.byte	0x03, 0x50
        /*002a*/ 	.short	0x0000


	//----- nvinfo : EIATTR_MAXREG_COUNT
	.align		4
        /*002c*/ 	.byte	0x03, 0x1b
        /*002e*/ 	.short	0x00ff


	//----- nvinfo : EIATTR_EXTERNS
	.align		4
        /*0030*/ 	.byte	0x04, 0x0f
        /*0032*/ 	.short	(.L_26 - .L_25)


	//   ....[0]....
	.align		4
.L_25:
        /*0034*/ 	.word	index@(vprintf)


	//----- nvinfo : EIATTR_MERCURY_ISA_VERSION
	.align		4
.L_26:
        /*0038*/ 	.byte	0x03, 0x5f
        /*003a*/ 	.short	0x0101


	//----- nvinfo : EIATTR_VRC_CTA_INIT_COUNT
	.align		4
        /*003c*/ 	.byte	0x02, 0x4a
	.zero		1
	.zero		1


	//----- nvinfo : EIATTR_SYSCALL_OFFSETS
	.align		4
        /*0040*/ 	.byte	0x04, 0x46
        /*0042*/ 	.short	(.L_28 - .L_27)


	//   ....[0]....
.L_27:
        /*0044*/ 	.word	0x00000080


	//----- nvinfo : EIATTR_EXIT_INSTR_OFFSETS
	.align		4
.L_28:
        /*0048*/ 	.byte	0x04, 0x1c
        /*004a*/ 	.short	(.L_30 - .L_29)


	//   ....[0]....
.L_29:
        /*004c*/ 	.word	0x00000090


	//----- nvinfo : EIATTR_CBANK_PARAM_SIZE
	.align		4
.L_30:
        /*0050*/ 	.byte	0x03, 0x19
        /*0052*/ 	.short	0x0010


	//----- nvinfo : EIATTR_PARAM_CBANK
	.align		4
        /*0054*/ 	.byte	0x04, 0x0a
        /*0056*/ 	.short	(.L_32 - .L_31)
	.align		4
.L_31:
        /*0058*/ 	.word	index@(.nv.constant0._Z35multi_vector_addition_dynamic_shmemPdS_)
        /*005c*/ 	.short	0x0380
        /*005e*/ 	.short	0x0010


	//----- nvinfo : EIATTR_SW_WAR
	.align		4
.L_32:
        /*0060*/ 	.byte	0x04, 0x36
        /*0062*/ 	.short	(.L_34 - .L_33)
.L_33:
        /*0064*/ 	.word	0x00000008
.L_34:


//--------------------- .nv.info._Z27multi_vector_addition_shmemPdS_ --------------------------
	.section	.nv.info._Z27multi_vector_addition_shmemPdS_,"",@"SHT_CUDA_INFO"
	.sectionflags	@""
	.align	4


	//----- nvinfo : EIATTR_CUDA_API_VERSION
	.align		4
        /*0000*/ 	.byte	0x04, 0x37
        /*0002*/ 	.short	(.L_36 - .L_35)
.L_35:
        /*0004*/ 	.word	0x00000082


	//----- nvinfo : EIATTR_KPARAM_INFO
	.align		4
.L_36:
        /*0008*/ 	.byte	0x04, 0x17
        /*000a*/ 	.short	(.L_38 - .L_37)
.L_37:
        /*000c*/ 	.word	0x00000000
        /*0010*/ 	.short	0x0001
        /*0012*/ 	.short	0x0008
        /*0014*/ 	.byte	0x00, 0xf5, 0x21, 0x00


	//----- nvinfo : EIATTR_KPARAM_INFO
	.align		4
.L_38:
        /*0018*/ 	.byte	0x04, 0x17
        /*001a*/ 	.short	(.L_40 - .L_39)
.L_39:
        /*001c*/ 	.word	0x00000000
        /*0020*/ 	.short	0x0000
        /*0022*/ 	.short	0x0000
        /*0024*/ 	.byte	0x00, 0xf5, 0x21, 0x00


	//----- nvinfo : EIATTR_SPARSE_MMA_MASK
	.align		4
.L_40:
        /*0028*/ 	.byte	0x03, 0x50
        /*002a*/ 	.short	0x0000


	//----- nvinfo : EIATTR_MAXREG_COUNT
	.align		4
        /*002c*/ 	.byte	0x03, 0x1b
        /*002e*/ 	.short	0x00ff


	//----- nvinfo : EIATTR_EXTERNS
	.align		4
        /*0030*/ 	.byte	0x04, 0x0f
        /*0032*/ 	.short	(.L_42 - .L_41)


	//   ....[0]....
	.align		4
.L_41:
        /*0034*/ 	.word	index@(vprintf)


	//----- nvinfo : EIATTR_MERCURY_ISA_VERSION
	.align		4
.L_42:
        /*0038*/ 	.byte	0x03, 0x5f
        /*003a*/ 	.short	0x0101


	//----- nvinfo : EIATTR_VRC_CTA_INIT_COUNT
	.align		4
        /*003c*/ 	.byte	0x02, 0x4a
	.zero		1
	.zero		1


	//----- nvinfo : EIATTR_SYSCALL_OFFSETS
	.align		4
        /*0040*/ 	.byte	0x04, 0x46
        /*0042*/ 	.short	(.L_44 - .L_43)


	//   ....[0]....
.L_43:
        /*0044*/ 	.word	0x00000080


	//----- nvinfo : EIATTR_EXIT_INSTR_OFFSETS
	.align		4
.L_44:
        /*0048*/ 	.byte	0x04, 0x1c
        /*004a*/ 	.short	(.L_46 - .L_45)


	//   ....[0]....
.L_45:
        /*004c*/ 	.word	0x00000090


	//----- nvinfo : EIATTR_CBANK_PARAM_SIZE
	.align		4
.L_46:
        /*0050*/ 	.byte	0x03, 0x19
        /*0052*/ 	.short	0x0010


	//----- nvinfo : EIATTR_PARAM_CBANK
	.align		4
        /*0054*/ 	.byte	0x04, 0x0a
        /*0056*/ 	.short	(.L_48 - .L_47)
	.align		4
.L_47:
        /*0058*/ 	.word	index@(.nv.constant0._Z27multi_vector_addition_shmemPdS_)
        /*005c*/ 	.short	0x0380
        /*005e*/ 	.short	0x0010


	//----- nvinfo : EIATTR_SW_WAR
	.align		4
.L_48:
        /*0060*/ 	.byte	0x04, 0x36
        /*0062*/ 	.short	(.L_50 - .L_49)
.L_49:
        /*0064*/ 	.word	0x00000008
.L_50:


//--------------------- .nv.info._Z21multi_vector_additionPdS_ --------------------------
	.section	.nv.info._Z21multi_vector_additionPdS_,"",@"SHT_CUDA_INFO"
	.sectionflags	@""
	.align	4


	//----- nvinfo : EIATTR_CUDA_API_VERSION
	.align		4
        /*0000*/ 	.byte	0x04, 0x37
        /*0002*/ 	.short	(.L_52 - .L_51)
.L_51:
        /*0004*/ 	.word	0x00000082


	//----- nvinfo : EIATTR_KPARAM_INFO
	.align		4
.L_52:
        /*0008*/ 	.byte	0x04, 0x17
        /*000a*/ 	.short	(.L_54 - .L_53)
.L_53:
        /*000c*/ 	.word	0x00000000
        /*0010*/ 	.short	0x0001
        /*0012*/ 	.short	0x0008
        /*0014*/ 	.byte	0x00, 0xf5, 0x21, 0x00


	//----- nvinfo : EIATTR_KPARAM_INFO
	.align		4
.L_54:
        /*0018*/ 	.byte	0x04, 0x17
        /*001a*/ 	.short	(.L_56 - .L_55)
.L_55:
        /*001c*/ 	.word	0x00000000
        /*0020*/ 	.short	0x0000
        /*0022*/ 	.short	0x0000
        /*0024*/ 	.byte	0x00, 0xf5, 0x21, 0x00


	//----- nvinfo : EIATTR_SPARSE_MMA_MASK
	.align		4
.L_56:
        /*0028*/ 	.byte	0x03, 0x50
        /*002a*/ 	.short	0x0000


	//----- nvinfo : EIATTR_MAXREG_COUNT
	.align		4
        /*002c*/ 	.byte	0x03, 0x1b
        /*002e*/ 	.short	0x00ff


	//----- nvinfo : EIATTR_EXTERNS
	.align		4
        /*0030*/ 	.byte	0x04, 0x0f
        /*0032*/ 	.short	(.L_58 - .L_57)


	//   ....[0]....
	.align		4
.L_57:
        /*0034*/ 	.word	index@(vprintf)


	//----- nvinfo : EIATTR_MERCURY_ISA_VERSION
	.align		4
.L_58:
        /*0038*/ 	.byte	0x03, 0x5f
        /*003a*/ 	.short	0x0101


	//----- nvinfo : EIATTR_VRC_CTA_INIT_COUNT
	.align		4
        /*003c*/ 	.byte	0x02, 0x4a
	.zero		1
	.zero		1


	//----- nvinfo : EIATTR_SYSCALL_OFFSETS
	.align		4
        /*0040*/ 	.byte	0x04, 0x46
        /*0042*/ 	.short	(.L_60 - .L_59)


	//   ....[0]....
.L_59:
        /*0044*/ 	.word	0x00000080


	//----- nvinfo : EIATTR_EXIT_INSTR_OFFSETS
	.align		4
.L_60:
        /*0048*/ 	.byte	0x04, 0x1c
        /*004a*/ 	.short	(.L_62 - .L_61)


	//   ....[0]....
.L_61:
        /*004c*/ 	.word	0x00000090


	//----- nvinfo : EIATTR_CBANK_PARAM_SIZE
	.align		4
.L_62:
        /*0050*/ 	.byte	0x03, 0x19
        /*0052*/ 	.short	0x0010


	//----- nvinfo : EIATTR_PARAM_CBANK
	.align		4
        /*0054*/ 	.byte	0x04, 0x0a
        /*0056*/ 	.short	(.L_64 - .L_63)
	.align		4
.L_63:
        /*0058*/ 	.word	index@(.nv.constant0._Z21multi_vector_additionPdS_)
        /*005c*/ 	.short	0x0380
        /*005e*/ 	.short	0x0010


	//----- nvinfo : EIATTR_SW_WAR
	.align		4
.L_64:
        /*0060*/ 	.byte	0x04, 0x36
        /*0062*/ 	.short	(.L_66 - .L_65)
.L_65:
        /*0064*/ 	.word	0x00000008
.L_66:


//--------------------- .nv.callgraph             --------------------------
	.section	.nv.callgraph,"",@"SHT_CUDA_CALLGRAPH"
	.align	4
	.sectionentsize	8
	.align		4
        /*0000*/ 	.word	0x00000000
	.align		4
        /*0004*/ 	.word	0xffffffff
	.align		4
        /*0008*/ 	.word	index@(_Z35multi_vector_addition_dynamic_shmemPdS_)
	.align		4
        /*000c*/ 	.word	index@(vprintf)
	.align		4
        /*0010*/ 	.word	index@(_Z27multi_vector_addition_shmemPdS_)
	.align		4
        /*0014*/ 	.word	index@(vprintf)
	.align		4
        /*0018*/ 	.word	index@(_Z21multi_vector_additionPdS_)
	.align		4
        /*001c*/ 	.word	index@(vprintf)
	.align		4
        /*0020*/ 	.word	0x00000000
	.align		4
        /*0024*/ 	.word	0xfffffffe
	.align		4
        /*0028*/ 	.word	0x00000000
	.align		4
        /*002c*/ 	.word	0xfffffffd
	.align		4
        /*0030*/ 	.word	0x00000000
	.align		4
        /*0034*/ 	.word	0xfffffffc


//--------------------- .nv.constant4             --------------------------
	.section	.nv.constant4,"a",@progbits
	.align	8
	.align		8
.nv.constant4:
        /*0000*/ 	.dword	vprintf
	.align		8
        /*0008*/ 	.dword	$str


//--------------------- .text._Z35multi_vector_addition_dynamic_shmemPdS_ --------------------------
	.section	.text._Z35multi_vector_addition_dynamic_shmemPdS_,"ax",@progbits
	.align	128
        .global         _Z35multi_vector_addition_dynamic_shmemPdS_
        .type           _Z35multi_vector_addition_dynamic_shmemPdS_,@function
        .size           _Z35multi_vector_addition_dynamic_shmemPdS_,(.L_x_6 - _Z35multi_vector_addition_dynamic_shmemPdS_)
        .other          _Z35multi_vector_addition_dynamic_shmemPdS_,@"STO_CUDA_ENTRY STV_DEFAULT"
_Z35multi_vector_addition_dynamic_shmemPdS_:
.text._Z35multi_vector_addition_dynamic_shmemPdS_:
[----:B------:R-:W0:Y:S01]  /*0000*/  LDC R1, c[0x0][0x37c] ;  /* 0x0000df00ff017b82 */ /* 0x000e220000000800 */
[----:B------:R-:W-:Y:S01]  /*0010*/  MOV R0, 0x0 ;  /* 0x0000000000007802 */ /* 0x000fe20000000f00 */
[----:B------:R-:W1:Y:S01]  /*0020*/  LDCU.64 UR4, c[0x4][0x8] ;  /* 0x01000100ff0477ac */ /* 0x000e620008000a00 */
[----:B------:R-:W-:-:S05]  /*0030*/  CS2R R6, SRZ ;  /* 0x0000000000067805 */ /* 0x000fca000001ff00 */
[----:B------:R2:W3:Y:S01]  /*0040*/  LDC.64 R2, c[0x4][R0] ;  /* 0x0100000000027b82 */ /* 0x0004e20000000a00 */
[----:B-1----:R-:W-:Y:S02]  /*0050*/  IMAD.U32 R4, RZ, RZ, UR4 ;  /* 0x00000004ff047e24 */ /* 0x002fe4000f8e00ff */
[----:B--2---:R-:W-:-:S07]  /*0060*/  IMAD.U32 R5, RZ, RZ, UR5 ;  /* 0x00000005ff057e24 */ /* 0x004fce000f8e00ff */
[----:B------:R-:W-:-:S07]  /*0070*/  LEPC R20, `(.L_x_0) ;  /* 0x000000001014794e */ /* 0x000fce0000000000 */
[----:B0--3--:R-:W-:Y:S05]  /*0080*/  CALL.ABS.NOINC R2 ;  /* 0x0000000002007343 */ /* 0x009fea0003c00000 */
.L_x_0:
[----:B------:R-:W-:Y:S05]  /*0090*/  EXIT ;  /* 0x000000000000794d */ /* 0x000fea0003800000 */
.L_x_1:
[----:B------:R-:W-:-:S00]  /*00a0*/  BRA `(.L_x_1) ;  /* 0xfffffffc00fc7947 */ /* 0x000fc0000383ffff */
[----:B------:R-:W-:-:S00]  /*00b0*/  NOP ;  /* 0x0000000000007918 */ /* 0x000fc00000000000 */
        /* <DEDUP_REMOVED lines=12> */
.L_x_6:


//--------------------- .text._Z27multi_vector_addition_shmemPdS_ --------------------------
	.section	.text._Z27multi_vector_addition_shmemPdS_,"ax",@progbits
	.align	128
        .global         _Z27multi_vector_addition_shmemPdS_
        .type           _Z27multi_vector_addition_shmemPdS_,@function
        .size           _Z27multi_vector_addition_shmemPdS_,(.L_x_7 - _Z27multi_vector_addition_shmemPdS_)
        .other          _Z27multi_vector_addition_shmemPdS_,@"STO_CUDA_ENTRY STV_DEFAULT"
_Z27multi_vector_addition_shmemPdS_:
.text._Z27multi_vector_addition_shmemPdS_:
        /* <DEDUP_REMOVED lines=9> */
.L_x_2:
[----:B------:R-:W-:Y:S05]  /*0090*/  EXIT ;  /* 0x000000000000794d */ /* 0x000fea0003800000 */
.L_x_3:
        /* <DEDUP_REMOVED lines=14> */
.L_x_7:


//--------------------- .text._Z21multi_vector_additionPdS_ --------------------------
	.section	.text._Z21multi_vector_additionPdS_,"ax",@progbits
	.align	128
        .global         _Z21multi_vector_additionPdS_
        .type           _Z21multi_vector_additionPdS_,@function
        .size           _Z21multi_vector_additionPdS_,(.L_x_8 - _Z21multi_vector_additionPdS_)
        .other          _Z21multi_vector_additionPdS_,@"STO_CUDA_ENTRY STV_DEFAULT"
_Z21multi_vector_additionPdS_:
.text._Z21multi_vector_additionPdS_:
        /* <DEDUP_REMOVED lines=9> */
.L_x_4:
[----:B------:R-:W-:Y:S05]  /*0090*/  EXIT ;  /* 0x000000000000794d */ /* 0x000fea0003800000 */
.L_x_5:
        /* <DEDUP_REMOVED lines=14> */
.L_x_8:


//--------------------- .nv.global.init           --------------------------
	.section	.nv.global.init,"aw",@progbits
.nv.global.init:
	.type		$str,@object
	.size		$str,(.L_0 - $str)
$str:
        /*0000*/ 	.byte	0x54, 0x4f, 0x44, 0x4f, 0x00
.L_0:


//--------------------- .nv.shared.reserved.0     --------------------------
	.section	.nv.shared.reserved.0,"aw",@nobits
	.weak		__nv_reservedSMEM_offset_0_alias
	.size		__nv_reservedSMEM_offset_0_alias, 0, 64
	.other		__nv_reservedSMEM_offset_0_alias,@"STO_CUDA_RESERVED_SHARED STV_DEFAULT"
__nv_reservedSMEM_offset_0_alias:
	.zero		0
	.zero		64


//--------------------- .nv.constant0._Z35multi_vector_addition_dynamic_shmemPdS_ --------------------------
	.section	.nv.constant0._Z35multi_vector_addition_dynamic_shmemPdS_,"a",@progbits
	.sectionflags	@""
	.align	4
.nv.constant0._Z35multi_vector_addition_dynamic_shmemPdS_:
	.zero		912


//--------------------- .nv.constant0._Z27multi_vector_addition_shmemPdS_ --------------------------
	.section	.nv.constant0._Z27multi_vector_addition_shmemPdS_,"a",@progbits
	.sectionflags	@""
	.align	4
.nv.constant0._Z27multi_vector_addition_shmemPdS_:
	.zero		912


//--------------------- .nv.constant0._Z21multi_vector_additionPdS_ --------------------------
	.section	.nv.constant0._Z21multi_vector_additionPdS_,"a",@progbits
	.sectionflags	@""
	.align	4
.nv.constant0._Z21multi_vector_additionPdS_:
	.zero		912


//--------------------- SYMBOLS --------------------------

	.type		.nv.reservedSmem.offset0,@object
	.size		.nv.reservedSmem.offset0,0x4
	.type		vprintf,@function
